//
// Generated by NVIDIA NVVM Compiler
//
// Compiler Build ID: CL-36424714
// Cuda compilation tools, release 13.0, V13.0.88
// Based on NVVM 20.0.0
//

.version 9.0
.target sm_100
.address_size 64

	// .globl	_Z9matMulGpuPdS_S_i

.visible .entry _Z9matMulGpuPdS_S_i(
	.param .u64 .ptr .align 1 _Z9matMulGpuPdS_S_i_param_0,
	.param .u64 .ptr .align 1 _Z9matMulGpuPdS_S_i_param_1,
	.param .u64 .ptr .align 1 _Z9matMulGpuPdS_S_i_param_2,
	.param .u32 _Z9matMulGpuPdS_S_i_param_3
)
{
	.reg .pred 	%p<2>;
	.reg .b32 	%r<20>;
	.reg .b64 	%rd<13>;
	.reg .b64 	%fd<5>;

	ld.param.u64 	%rd1, [_Z9matMulGpuPdS_S_i_param_0];
	ld.param.u64 	%rd2, [_Z9matMulGpuPdS_S_i_param_1];
	ld.param.u64 	%rd3, [_Z9matMulGpuPdS_S_i_param_2];
	ld.param.u32 	%r4, [_Z9matMulGpuPdS_S_i_param_3];
	mov.u32 	%r5, %tid.y;
	mov.u32 	%r6, %ntid.y;
	mov.u32 	%r7, %ctaid.y;
	mad.lo.s32 	%r1, %r6, %r7, %r5;
	mov.u32 	%r8, %tid.x;
	mov.u32 	%r9, %ntid.x;
	mov.u32 	%r10, %ctaid.x;
	mad.lo.s32 	%r2, %r9, %r10, %r8;
	mov.u32 	%r11, %tid.z;
	mov.u32 	%r12, %ntid.z;
	mov.u32 	%r13, %ctaid.z;
	mad.lo.s32 	%r3, %r12, %r13, %r11;
	max.s32 	%r14, %r1, %r2;
	max.s32 	%r15, %r3, %r14;
	setp.ge.s32 	%p1, %r15, %r4;
	@%p1 bra 	$L__BB0_2;
	cvta.to.global.u64 	%rd4, %rd1;
	cvta.to.global.u64 	%rd5, %rd2;
	cvta.to.global.u64 	%rd6, %rd3;
	mul.lo.s32 	%r16, %r4, %r1;
	add.s32 	%r17, %r16, %r2;
	mul.wide.s32 	%rd7, %r17, 8;
	add.s64 	%rd8, %rd6, %rd7;
	add.s32 	%r18, %r16, %r3;
	mul.wide.u32 	%rd9, %r18, 8;
	add.s64 	%rd10, %rd4, %rd9;
	ld.global.f64 	%fd1, [%rd10];
	mad.lo.s32 	%r19, %r4, %r3, %r2;
	mul.wide.s32 	%rd11, %r19, 8;
	add.s64 	%rd12, %rd5, %rd11;
	ld.global.f64 	%fd2, [%rd12];
	mul.f64 	%fd3, %fd1, %fd2;
	atom.global.add.f64 	%fd4, [%rd8], %fd3;
$L__BB0_2:
	ret;

}


// ===== COMPILED SASS (sm_100) =====

	.target	sm_100

	.elftype	@"ET_EXEC"


//--------------------- .note.nv.tkinfo           --------------------------
	.section	.note.nv.tkinfo,"",@"SHT_NOTE"
	.sectionflags	@"SHF_NOTE_NV_TKINFO"
	.tkinfo
        /*0018*/ 	.word	0x00000002
        /*0030*/ 	.string	""
        /*0030*/ 	.string	"ptxas"
        /*0030*/ 	.string	"Cuda compilation tools, release 13.0, V13.0.88"
        /*0030*/ 	.string	"Build cuda_13.0.r13.0/compiler.36424714_0"
        /*0030*/ 	.string	"-arch sm_100 -m 64 "



//--------------------- .note.nv.cuinfo           --------------------------
	.section	.note.nv.cuinfo,"",@"SHT_NOTE"
	.sectionflags	@"SHF_NOTE_NV_CUINFO"
        /*0018*/ 	.short	0x0002
        /*001a*/ 	.short	0x0064
        /*001c*/ 	.short	0x0082
	.zero		2


//--------------------- .nv.info                  --------------------------
	.section	.nv.info,"",@"SHT_CUDA_INFO"
	.align	4


	//----- nvinfo : EIATTR_REGCOUNT
	.align		4
        /*0000*/ 	.byte	0x04, 0x2f
        /*0002*/ 	.short	(.L_1 - .L_0)
	.align		4
.L_0:
        /*0004*/ 	.word	index@(_Z9matMulGpuPdS_S_i)
        /*0008*/ 	.word	0x0000000e


	//----- nvinfo : EIATTR_FRAME_SIZE
	.align		4
.L_1:
        /*000c*/ 	.byte	0x04, 0x11
        /*000e*/ 	.short	(.L_3 - .L_2)
	.align		4
.L_2:
        /*0010*/ 	.word	index@(_Z9matMulGpuPdS_S_i)
        /*0014*/ 	.word	0x00000000


	//----- nvinfo : EIATTR_MIN_STACK_SIZE
	.align		4
.L_3:
        /*0018*/ 	.byte	0x04, 0x12
        /*001a*/ 	.short	(.L_5 - .L_4)
	.align		4
.L_4:
        /*001c*/ 	.word	index@(_Z9matMulGpuPdS_S_i)
        /*0020*/ 	.word	0x00000000
.L_5:


//--------------------- .nv.compat                --------------------------
	.section	.nv.compat,"",@"SHT_CUDA_COMPAT_INFO"
	.align	4
        /*0000*/ 	.byte	0x02, 0x09, 0x00, 0x00, 0x02, 0x02, 0x01, 0x00, 0x02, 0x05, 0x05, 0x00, 0x03, 0x07, 0x01, 0x01
        /*0010*/ 	.byte	0x02, 0x03, 0x00, 0x00, 0x02, 0x06, 0x01, 0x00, 0x04, 0x0b, 0x08, 0x00, 0x01, 0x00, 0x00, 0x00
        /*0020*/ 	.byte	0x00, 0x00, 0x00, 0x00


//--------------------- .nv.info._Z9matMulGpuPdS_S_i --------------------------
	.section	.nv.info._Z9matMulGpuPdS_S_i,"",@"SHT_CUDA_INFO"
	.sectionflags	@""
	.align	4


	//----- nvinfo : EIATTR_CUDA_API_VERSION
	.align		4
        /*0000*/ 	.byte	0x04, 0x37
        /*0002*/ 	.short	(.L_7 - .L_6)
.L_6:
        /*0004*/ 	.word	0x00000082


	//----- nvinfo : EIATTR_KPARAM_INFO
	.align		4
.L_7:
        /*0008*/ 	.byte	0x04, 0x17
        /*000a*/ 	.short	(.L_9 - .L_8)
.L_8:
        /*000c*/ 	.word	0x00000000
        /*0010*/ 	.short	0x0003
        /*0012*/ 	.short	0x0018
        /*0014*/ 	.byte	0x00, 0xf0, 0x11, 0x00


	//----- nvinfo : EIATTR_KPARAM_INFO
	.align		4
.L_9:
        /*0018*/ 	.byte	0x04, 0x17
        /*001a*/ 	.short	(.L_11 - .L_10)
.L_10:
        /*001c*/ 	.word	0x00000000
        /*0020*/ 	.short	0x0002
        /*0022*/ 	.short	0x0010
        /*0024*/ 	.byte	0x00, 0xf5, 0x21, 0x00


	//----- nvinfo : EIATTR_KPARAM_INFO
	.align		4
.L_11:
        /*0028*/ 	.byte	0x04, 0x17
        /*002a*/ 	.short	(.L_13 - .L_12)
.L_12:
        /*002c*/ 	.word	0x00000000
        /*0030*/ 	.short	0x0001
        /*0032*/ 	.short	0x0008
        /*0034*/ 	.byte	0x00, 0xf5, 0x21, 0x00


	//----- nvinfo : EIATTR_KPARAM_INFO
	.align		4
.L_13:
        /*0038*/ 	.byte	0x04, 0x17
        /*003a*/ 	.short	(.L_15 - .L_14)
.L_14:
        /*003c*/ 	.word	0x00000000
        /*0040*/ 	.short	0x0000
        /*0042*/ 	.short	0x0000
        /*0044*/ 	.byte	0x00, 0xf5, 0x21, 0x00


	//----- nvinfo : EIATTR_SPARSE_MMA_MASK
	.align		4
.L_15:
        /*0048*/ 	.byte	0x03, 0x50
        /*004a*/ 	.short	0x0000


	//----- nvinfo : EIATTR_MAXREG_COUNT
	.align		4
        /*004c*/ 	.byte	0x03, 0x1b
        /*004e*/ 	.short	0x00ff


	//----- nvinfo : EIATTR_MERCURY_ISA_VERSION
	.align		4
        /*0050*/ 	.byte	0x03, 0x5f
        /*0052*/ 	.short	0x0101


	//----- nvinfo : EIATTR_VRC_CTA_INIT_COUNT
	.align		4
        /*0054*/ 	.byte	0x02, 0x4a
	.zero		1
	.zero		1


	//----- nvinfo : EIATTR_EXIT_INSTR_OFFSETS
	.align		4
        /*0058*/ 	.byte	0x04, 0x1c
        /*005a*/ 	.short	(.L_17 - .L_16)


	//   ....[0]....
.L_16:
        /*005c*/ 	.word	0x00000100


	//   ....[1]....
        /*0060*/ 	.word	0x000001f0


	//----- nvinfo : EIATTR_CBANK_PARAM_SIZE
	.align		4
.L_17:
        /*0064*/ 	.byte	0x03, 0x19
        /*0066*/ 	.short	0x001c


	//----- nvinfo : EIATTR_PARAM_CBANK
	.align		4
        /*0068*/ 	.byte	0x04, 0x0a
        /*006a*/ 	.short	(.L_19 - .L_18)
	.align		4
.L_18:
        /*006c*/ 	.word	index@(.nv.constant0._Z9matMulGpuPdS_S_i)
        /*0070*/ 	.short	0x0380
        /*0072*/ 	.short	0x001c


	//----- nvinfo : EIATTR_SW_WAR
	.align		4
.L_19:
        /*0074*/ 	.byte	0x04, 0x36
        /*0076*/ 	.short	(.L_21 - .L_20)
.L_20:
        /*0078*/ 	.word	0x00000008
.L_21:


//--------------------- .nv.callgraph             --------------------------
	.section	.nv.callgraph,"",@"SHT_CUDA_CALLGRAPH"
	.align	4
	.sectionentsize	8
	.align		4
        /*0000*/ 	.word	0x00000000
	.align		4
        /*0004*/ 	.word	0xffffffff
	.align		4
        /*0008*/ 	.word	0x00000000
	.align		4
        /*000c*/ 	.word	0xfffffffe
	.align		4
        /*0010*/ 	.word	0x00000000
	.align		4
        /*0014*/ 	.word	0xfffffffd
	.align		4
        /*0018*/ 	.word	0x00000000
	.align		4
        /*001c*/ 	.word	0xfffffffc


//--------------------- .text._Z9matMulGpuPdS_S_i --------------------------
	.section	.text._Z9matMulGpuPdS_S_i,"ax",@progbits
	.align	128
        .global         _Z9matMulGpuPdS_S_i
        .type           _Z9matMulGpuPdS_S_i,@function
        .size           _Z9matMulGpuPdS_S_i,(.L_x_1 - _Z9matMulGpuPdS_S_i)
        .other          _Z9matMulGpuPdS_S_i,@"STO_CUDA_ENTRY STV_DEFAULT"
_Z9matMulGpuPdS_S_i:
.text._Z9matMulGpuPdS_S_i:
[----:B------:R-:W-:Y:S01]  /*0000*/  LDC R1, c[0x0][0x37c] ;  /* 0x0000df00ff017b82 */ /* 0x000fe20000000800 */
[----:B------:R-:W0:Y:S01]  /*0010*/  S2R R9, SR_TID.X ;  /* 0x0000000000097919 */ /* 0x000e220000002100 */
[----:B------:R-:W1:Y:S01]  /*0020*/  LDCU UR4, c[0x0][0x364] ;  /* 0x00006c80ff0477ac */ /* 0x000e620008000800 */
[----:B------:R-:W0:Y:S01]  /*0030*/  S2R R2, SR_CTAID.X ;  /* 0x0000000000027919 */ /* 0x000e220000002500 */
[----:B------:R-:W0:Y:S01]  /*0040*/  LDCU UR5, c[0x0][0x360] ;  /* 0x00006c00ff0577ac */ /* 0x000e220008000800 */
[----:B------:R-:W1:Y:S01]  /*0050*/  S2R R0, SR_TID.Y ;  /* 0x0000000000007919 */ /* 0x000e620000002200 */
[----:B------:R-:W2:Y:S01]  /*0060*/  LDCU UR6, c[0x0][0x368] ;  /* 0x00006d00ff0677ac */ /* 0x000ea20008000800 */
[----:B------:R-:W1:Y:S01]  /*0070*/  S2R R3, SR_CTAID.Y ;  /* 0x0000000000037919 */ /* 0x000e620000002600 */
[----:B------:R-:W3:Y:S01]  /*0080*/  LDCU UR7, c[0x0][0x398] ;  /* 0x00007300ff0777ac */ /* 0x000ee20008000800 */
[----:B------:R-:W2:Y:S01]  /*0090*/  S2R R4, SR_TID.Z ;  /* 0x0000000000047919 */ /* 0x000ea20000002300 */
[----:B------:R-:W2:Y:S01]  /*00a0*/  S2R R5, SR_CTAID.Z ;  /* 0x0000000000057919 */ /* 0x000ea20000002700 */
[----:B0-----:R-:W-:-:S02]  /*00b0*/  IMAD R9, R2, UR5, R9 ;  /* 0x0000000502097c24 */ /* 0x001fc4000f8e0209 */
[----:B-1----:R-:W-:Y:S02]  /*00c0*/  IMAD R0, R3, UR4, R0 ;  /* 0x0000000403007c24 */ /* 0x002fe4000f8e0200 */
[----:B--2---:R-:W-:-:S05]  /*00d0*/  IMAD R2, R5, UR6, R4 ;  /* 0x0000000605027c24 */ /* 0x004fca000f8e0204 */
[----:B------:R-:W-:-:S04]  /*00e0*/  VIMNMX3 R3, R0, R9, R2, !PT ;  /* 0x000000090003720f */ /* 0x000fc80007800102 */
[----:B---3--:R-:W-:-:S13]  /*00f0*/  ISETP.GE.AND P0, PT, R3, UR7, PT ;  /* 0x0000000703007c0c */ /* 0x008fda000bf06270 */
[----:B------:R-:W-:Y:S05]  /*0100*/  @P0 EXIT ;  /* 0x000000000000094d */ /* 0x000fea0003800000 */
[----:B------:R-:W0:Y:S01]  /*0110*/  LDC.64 R4, c[0x0][0x380] ;  /* 0x0000e000ff047b82 */ /* 0x000e220000000a00 */
[----:B------:R-:W1:Y:S01]  /*0120*/  LDCU.64 UR4, c[0x0][0x358] ;  /* 0x00006b00ff0477ac */ /* 0x000e620008000a00 */
[----:B------:R-:W-:Y:S02]  /*0130*/  IMAD R3, R0, UR7, R2 ;  /* 0x0000000700037c24 */ /* 0x000fe4000f8e0202 */
[----:B------:R-:W-:-:S04]  /*0140*/  IMAD R11, R2, UR7, R9 ;  /* 0x00000007020b7c24 */ /* 0x000fc8000f8e0209 */
[----:B------:R-:W2:Y:S01]  /*0150*/  LDC.64 R6, c[0x0][0x388] ;  /* 0x0000e200ff067b82 */ /* 0x000ea20000000a00 */
[----:B0-----:R-:W-:-:S07]  /*0160*/  IMAD.WIDE.U32 R4, R3, 0x8, R4 ;  /* 0x0000000803047825 */ /* 0x001fce00078e0004 */
[----:B------:R-:W0:Y:S01]  /*0170*/  LDC.64 R2, c[0x0][0x390] ;  /* 0x0000e400ff027b82 */ /* 0x000e220000000a00 */
[----:B-1----:R-:W3:Y:S01]  /*0180*/  LDG.E.64 R4, desc[UR4][R4.64] ;  /* 0x0000000404047981 */ /* 0x002ee2000c1e1b00 */
[----:B--2---:R-:W-:-:S06]  /*0190*/  IMAD.WIDE R6, R11, 0x8, R6 ;  /* 0x000000080b067825 */ /* 0x004fcc00078e0206 */
[----:B------:R-:W3:Y:S01]  /*01a0*/  LDG.E.64 R6, desc[UR4][R6.64] ;  /* 0x0000000406067981 */ /* 0x000ee2000c1e1b00 */
[----:B------:R-:W-:-:S04]  /*01b0*/  IMAD R11, R0, UR7, R9 ;  /* 0x00000007000b7c24 */ /* 0x000fc8000f8e0209 */
[----:B0-----:R-:W-:Y:S01]  /*01c0*/  IMAD.WIDE R2, R11, 0x8, R2 ;  /* 0x000000080b027825 */ /* 0x001fe200078e0202 */
[----:B---3--:R-:W-:-:S07]  /*01d0*/  DMUL R8, R4, R6 ;  /* 0x0000000604087228 */ /* 0x008fce0000000000 */
[----:B------:R-:W-:Y:S01]  /*01e0*/  REDG.E.ADD.F64.RN.STRONG.GPU desc[UR4][R2.64], R8 ;  /* 0x00000008020079a6 */ /* 0x000fe2000c12ff04 */
[----:B------:R-:W-:Y:S05]  /*01f0*/  EXIT ;  /* 0x000000000000794d */ /* 0x000fea0003800000 */
.L_x_0:
[----:B------:R-:W-:-:S00]  /*0200*/  BRA `(.L_x_0) ;  /* 0xfffffffc00fc7947 */ /* 0x000fc0000383ffff */
[----:B------:R-:W-:-:S00]  /*0210*/  NOP ;  /* 0x0000000000007918 */ /* 0x000fc00000000000 */
        /* <DEDUP_REMOVED lines=14> */
.L_x_1:


//--------------------- .nv.shared.reserved.0     --------------------------
	.section	.nv.shared.reserved.0,"aw",@nobits
	.weak		__nv_reservedSMEM_offset_0_alias
	.size		__nv_reservedSMEM_offset_0_alias, 0, 64
	.other		__nv_reservedSMEM_offset_0_alias,@"STO_CUDA_RESERVED_SHARED STV_DEFAULT"
__nv_reservedSMEM_offset_0_alias:
	.zero		0
	.zero		64


//--------------------- .nv.constant0._Z9matMulGpuPdS_S_i --------------------------
	.section	.nv.constant0._Z9matMulGpuPdS_S_i,"a",@progbits
	.sectionflags	@""
	.align	4
.nv.constant0._Z9matMulGpuPdS_S_i:
	.zero		924


//--------------------- SYMBOLS --------------------------

	.type		.nv.reservedSmem.offset0,@object
	.size		.nv.reservedSmem.offset0,0x4
